//
// Generated by NVIDIA NVVM Compiler
//
// Compiler Build ID: CL-36424714
// Cuda compilation tools, release 13.0, V13.0.88
// Based on NVVM 20.0.0
//

.version 9.0
.target sm_100
.address_size 64

	// .globl	_Z10mandelbrotPidddiii

.visible .entry _Z10mandelbrotPidddiii(
	.param .u64 .ptr .align 1 _Z10mandelbrotPidddiii_param_0,
	.param .f64 _Z10mandelbrotPidddiii_param_1,
	.param .f64 _Z10mandelbrotPidddiii_param_2,
	.param .f64 _Z10mandelbrotPidddiii_param_3,
	.param .u32 _Z10mandelbrotPidddiii_param_4,
	.param .u32 _Z10mandelbrotPidddiii_param_5,
	.param .u32 _Z10mandelbrotPidddiii_param_6
)
{
	.reg .pred 	%p<8>;
	.reg .b32 	%r<23>;
	.reg .b64 	%rd<5>;
	.reg .b64 	%fd<28>;

	ld.param.u64 	%rd1, [_Z10mandelbrotPidddiii_param_0];
	ld.param.f64 	%fd13, [_Z10mandelbrotPidddiii_param_1];
	ld.param.f64 	%fd14, [_Z10mandelbrotPidddiii_param_2];
	ld.param.f64 	%fd15, [_Z10mandelbrotPidddiii_param_3];
	ld.param.u32 	%r7, [_Z10mandelbrotPidddiii_param_4];
	ld.param.u32 	%r8, [_Z10mandelbrotPidddiii_param_5];
	ld.param.u32 	%r9, [_Z10mandelbrotPidddiii_param_6];
	mov.u32 	%r11, %ctaid.y;
	mov.u32 	%r12, %ntid.y;
	mov.u32 	%r13, %tid.y;
	mad.lo.s32 	%r14, %r11, %r12, %r13;
	mov.u32 	%r15, %ctaid.x;
	mov.u32 	%r16, %ntid.x;
	mov.u32 	%r17, %tid.x;
	mad.lo.s32 	%r2, %r15, %r16, %r17;
	mul.lo.s32 	%r3, %r8, %r14;
	setp.ge.s32 	%p1, %r2, %r8;
	setp.ge.s32 	%p2, %r14, %r9;
	or.pred  	%p3, %p1, %p2;
	@%p3 bra 	$L__BB0_5;
	cvt.rn.f64.s32 	%fd16, %r2;
	add.f64 	%fd17, %fd13, %fd16;
	div.rn.f64 	%fd1, %fd17, %fd15;
	cvt.rn.f64.u32 	%fd18, %r14;
	add.f64 	%fd19, %fd14, %fd18;
	div.rn.f64 	%fd2, %fd19, %fd15;
	setp.lt.s32 	%p4, %r7, 1;
	mov.b32 	%r22, 0;
	@%p4 bra 	$L__BB0_4;
	add.f64 	%fd3, %fd2, 0dBFF3333333333333;
	add.f64 	%fd4, %fd1, 0dC000CCCCCCCCCCCD;
	mov.b32 	%r22, 0;
	mov.f64 	%fd24, 0d0000000000000000;
	mov.f64 	%fd25, %fd24;
	mov.f64 	%fd26, %fd24;
	mov.f64 	%fd27, %fd24;
$L__BB0_3:
	sub.f64 	%fd21, %fd25, %fd24;
	add.f64 	%fd9, %fd4, %fd21;
	add.f64 	%fd22, %fd27, %fd27;
	fma.rn.f64 	%fd26, %fd22, %fd26, %fd3;
	add.s32 	%r22, %r22, 1;
	mul.f64 	%fd25, %fd9, %fd9;
	mul.f64 	%fd24, %fd26, %fd26;
	add.f64 	%fd23, %fd25, %fd24;
	setp.lt.f64 	%p5, %fd23, 0d4010000000000000;
	setp.lt.s32 	%p6, %r22, %r7;
	and.pred  	%p7, %p5, %p6;
	mov.f64 	%fd27, %fd9;
	@%p7 bra 	$L__BB0_3;
$L__BB0_4:
	add.s32 	%r20, %r3, %r2;
	cvta.to.global.u64 	%rd2, %rd1;
	mul.wide.s32 	%rd3, %r20, 4;
	add.s64 	%rd4, %rd2, %rd3;
	st.global.u32 	[%rd4], %r22;
$L__BB0_5:
	ret;

}


// ===== COMPILED SASS (sm_100) =====

	.target	sm_100

	.elftype	@"ET_EXEC"


//--------------------- .note.nv.tkinfo           --------------------------
	.section	.note.nv.tkinfo,"",@"SHT_NOTE"
	.sectionflags	@"SHF_NOTE_NV_TKINFO"
	.tkinfo
        /*0018*/ 	.word	0x00000002
        /*0030*/ 	.string	""
        /*0030*/ 	.string	"ptxas"
        /*0030*/ 	.string	"Cuda compilation tools, release 13.0, V13.0.88"
        /*0030*/ 	.string	"Build cuda_13.0.r13.0/compiler.36424714_0"
        /*0030*/ 	.string	"-arch sm_100 -m 64 "



//--------------------- .note.nv.cuinfo           --------------------------
	.section	.note.nv.cuinfo,"",@"SHT_NOTE"
	.sectionflags	@"SHF_NOTE_NV_CUINFO"
        /*0018*/ 	.short	0x0002
        /*001a*/ 	.short	0x0064
        /*001c*/ 	.short	0x0082
	.zero		2


//--------------------- .nv.info                  --------------------------
	.section	.nv.info,"",@"SHT_CUDA_INFO"
	.align	4


	//----- nvinfo : EIATTR_REGCOUNT
	.align		4
        /*0000*/ 	.byte	0x04, 0x2f
        /*0002*/ 	.short	(.L_1 - .L_0)
	.align		4
.L_0:
        /*0004*/ 	.word	index@(_Z10mandelbrotPidddiii)
        /*0008*/ 	.word	0x0000001b


	//----- nvinfo : EIATTR_FRAME_SIZE
	.align		4
.L_1:
        /*000c*/ 	.byte	0x04, 0x11
        /*000e*/ 	.short	(.L_3 - .L_2)
	.align		4
.L_2:
        /*0010*/ 	.word	index@($__internal_0_$__cuda_sm20_div_rn_f64_full)
        /*0014*/ 	.word	0x00000000


	//----- nvinfo : EIATTR_FRAME_SIZE
	.align		4
.L_3:
        /*0018*/ 	.byte	0x04, 0x11
        /*001a*/ 	.short	(.L_5 - .L_4)
	.align		4
.L_4:
        /*001c*/ 	.word	index@(_Z10mandelbrotPidddiii)
        /*0020*/ 	.word	0x00000000


	//----- nvinfo : EIATTR_MIN_STACK_SIZE
	.align		4
.L_5:
        /*0024*/ 	.byte	0x04, 0x12
        /*0026*/ 	.short	(.L_7 - .L_6)
	.align		4
.L_6:
        /*0028*/ 	.word	index@(_Z10mandelbrotPidddiii)
        /*002c*/ 	.word	0x00000000
.L_7:


//--------------------- .nv.compat                --------------------------
	.section	.nv.compat,"",@"SHT_CUDA_COMPAT_INFO"
	.align	4
        /*0000*/ 	.byte	0x02, 0x09, 0x00, 0x00, 0x02, 0x02, 0x01, 0x00, 0x02, 0x05, 0x05, 0x00, 0x03, 0x07, 0x01, 0x01
        /*0010*/ 	.byte	0x02, 0x03, 0x00, 0x00, 0x02, 0x06, 0x01, 0x00, 0x04, 0x0b, 0x08, 0x00, 0x01, 0x00, 0x00, 0x00
        /*0020*/ 	.byte	0x00, 0x00, 0x00, 0x00


//--------------------- .nv.info._Z10mandelbrotPidddiii --------------------------
	.section	.nv.info._Z10mandelbrotPidddiii,"",@"SHT_CUDA_INFO"
	.sectionflags	@""
	.align	4


	//----- nvinfo : EIATTR_CUDA_API_VERSION
	.align		4
        /*0000*/ 	.byte	0x04, 0x37
        /*0002*/ 	.short	(.L_9 - .L_8)
.L_8:
        /*0004*/ 	.word	0x00000082


	//----- nvinfo : EIATTR_KPARAM_INFO
	.align		4
.L_9:
        /*0008*/ 	.byte	0x04, 0x17
        /*000a*/ 	.short	(.L_11 - .L_10)
.L_10:
        /*000c*/ 	.word	0x00000000
        /*0010*/ 	.short	0x0006
        /*0012*/ 	.short	0x0028
        /*0014*/ 	.byte	0x00, 0xf0, 0x11, 0x00


	//----- nvinfo : EIATTR_KPARAM_INFO
	.align		4
.L_11:
        /*0018*/ 	.byte	0x04, 0x17
        /*001a*/ 	.short	(.L_13 - .L_12)
.L_12:
        /*001c*/ 	.word	0x00000000
        /*0020*/ 	.short	0x0005
        /*0022*/ 	.short	0x0024
        /*0024*/ 	.byte	0x00, 0xf0, 0x11, 0x00


	//----- nvinfo : EIATTR_KPARAM_INFO
	.align		4
.L_13:
        /*0028*/ 	.byte	0x04, 0x17
        /*002a*/ 	.short	(.L_15 - .L_14)
.L_14:
        /*002c*/ 	.word	0x00000000
        /*0030*/ 	.short	0x0004
        /*0032*/ 	.short	0x0020
        /*0034*/ 	.byte	0x00, 0xf0, 0x11, 0x00


	//----- nvinfo : EIATTR_KPARAM_INFO
	.align		4
.L_15:
        /*0038*/ 	.byte	0x04, 0x17
        /*003a*/ 	.short	(.L_17 - .L_16)
.L_16:
        /*003c*/ 	.word	0x00000000
        /*0040*/ 	.short	0x0003
        /*0042*/ 	.short	0x0018
        /*0044*/ 	.byte	0x00, 0xf0, 0x21, 0x00


	//----- nvinfo : EIATTR_KPARAM_INFO
	.align		4
.L_17:
        /*0048*/ 	.byte	0x04, 0x17
        /*004a*/ 	.short	(.L_19 - .L_18)
.L_18:
        /*004c*/ 	.word	0x00000000
        /*0050*/ 	.short	0x0002
        /*0052*/ 	.short	0x0010
        /*0054*/ 	.byte	0x00, 0xf0, 0x21, 0x00


	//----- nvinfo : EIATTR_KPARAM_INFO
	.align		4
.L_19:
        /*0058*/ 	.byte	0x04, 0x17
        /*005a*/ 	.short	(.L_21 - .L_20)
.L_20:
        /*005c*/ 	.word	0x00000000
        /*0060*/ 	.short	0x0001
        /*0062*/ 	.short	0x0008
        /*0064*/ 	.byte	0x00, 0xf0, 0x21, 0x00


	//----- nvinfo : EIATTR_KPARAM_INFO
	.align		4
.L_21:
        /*0068*/ 	.byte	0x04, 0x17
        /*006a*/ 	.short	(.L_23 - .L_22)
.L_22:
        /*006c*/ 	.word	0x00000000
        /*0070*/ 	.short	0x0000
        /*0072*/ 	.short	0x0000
        /*0074*/ 	.byte	0x00, 0xf5, 0x21, 0x00


	//----- nvinfo : EIATTR_SPARSE_MMA_MASK
	.align		4
.L_23:
        /*0078*/ 	.byte	0x03, 0x50
        /*007a*/ 	.short	0x0000


	//----- nvinfo : EIATTR_MAXREG_COUNT
	.align		4
        /*007c*/ 	.byte	0x03, 0x1b
        /*007e*/ 	.short	0x00ff


	//----- nvinfo : EIATTR_MERCURY_ISA_VERSION
	.align		4
        /*0080*/ 	.byte	0x03, 0x5f
        /*0082*/ 	.short	0x0101


	//----- nvinfo : EIATTR_VRC_CTA_INIT_COUNT
	.align		4
        /*0084*/ 	.byte	0x02, 0x4a
	.zero		1
	.zero		1


	//----- nvinfo : EIATTR_EXIT_INSTR_OFFSETS
	.align		4
        /*0088*/ 	.byte	0x04, 0x1c
        /*008a*/ 	.short	(.L_25 - .L_24)


	//   ....[0]....
.L_24:
        /*008c*/ 	.word	0x000000d0


	//   ....[1]....
        /*0090*/ 	.word	0x00000660


	//----- nvinfo : EIATTR_CRS_STACK_SIZE
	.align		4
.L_25:
        /*0094*/ 	.byte	0x04, 0x1e
        /*0096*/ 	.short	(.L_27 - .L_26)
.L_26:
        /*0098*/ 	.word	0x00000000


	//----- nvinfo : EIATTR_CBANK_PARAM_SIZE
	.align		4
.L_27:
        /*009c*/ 	.byte	0x03, 0x19
        /*009e*/ 	.short	0x002c


	//----- nvinfo : EIATTR_PARAM_CBANK
	.align		4
        /*00a0*/ 	.byte	0x04, 0x0a
        /*00a2*/ 	.short	(.L_29 - .L_28)
	.align		4
.L_28:
        /*00a4*/ 	.word	index@(.nv.constant0._Z10mandelbrotPidddiii)
        /*00a8*/ 	.short	0x0380
        /*00aa*/ 	.short	0x002c


	//----- nvinfo : EIATTR_SW_WAR
	.align		4
.L_29:
        /*00ac*/ 	.byte	0x04, 0x36
        /*00ae*/ 	.short	(.L_31 - .L_30)
.L_30:
        /*00b0*/ 	.word	0x00000008
.L_31:


//--------------------- .nv.callgraph             --------------------------
	.section	.nv.callgraph,"",@"SHT_CUDA_CALLGRAPH"
	.align	4
	.sectionentsize	8
	.align		4
        /*0000*/ 	.word	0x00000000
	.align		4
        /*0004*/ 	.word	0xffffffff
	.align		4
        /*0008*/ 	.word	0x00000000
	.align		4
        /*000c*/ 	.word	0xfffffffe
	.align		4
        /*0010*/ 	.word	0x00000000
	.align		4
        /*0014*/ 	.word	0xfffffffd
	.align		4
        /*0018*/ 	.word	0x00000000
	.align		4
        /*001c*/ 	.word	0xfffffffc


//--------------------- .text._Z10mandelbrotPidddiii --------------------------
	.section	.text._Z10mandelbrotPidddiii,"ax",@progbits
	.align	128
        .global         _Z10mandelbrotPidddiii
        .type           _Z10mandelbrotPidddiii,@function
        .size           _Z10mandelbrotPidddiii,(.L_x_12 - _Z10mandelbrotPidddiii)
        .other          _Z10mandelbrotPidddiii,@"STO_CUDA_ENTRY STV_DEFAULT"
_Z10mandelbrotPidddiii:
.text._Z10mandelbrotPidddiii:
[----:B------:R-:W-:Y:S01]  /*0000*/  LDC R1, c[0x0][0x37c] ;  /* 0x0000df00ff017b82 */ /* 0x000fe20000000800 */
[----:B------:R-:W0:Y:S07]  /*0010*/  S2R R0, SR_TID.Y ;  /* 0x0000000000007919 */ /* 0x000e2e0000002200 */
[----:B------:R-:W0:Y:S01]  /*0020*/  S2UR UR4, SR_CTAID.Y ;  /* 0x00000000000479c3 */ /* 0x000e220000002600 */
[----:B------:R-:W1:Y:S01]  /*0030*/  LDCU UR6, c[0x0][0x3a8] ;  /* 0x00007500ff0677ac */ /* 0x000e620008000800 */
[----:B------:R-:W2:Y:S01]  /*0040*/  S2R R3, SR_TID.X ;  /* 0x0000000000037919 */ /* 0x000ea20000002100 */
[----:B------:R-:W3:Y:S05]  /*0050*/  LDCU UR7, c[0x0][0x3a4] ;  /* 0x00007480ff0777ac */ /* 0x000eea0008000800 */
[----:B------:R-:W0:Y:S08]  /*0060*/  LDC R13, c[0x0][0x364] ;  /* 0x0000d900ff0d7b82 */ /* 0x000e300000000800 */
[----:B------:R-:W2:Y:S08]  /*0070*/  S2UR UR5, SR_CTAID.X ;  /* 0x00000000000579c3 */ /* 0x000eb00000002500 */
[----:B------:R-:W2:Y:S01]  /*0080*/  LDC R2, c[0x0][0x360] ;  /* 0x0000d800ff027b82 */ /* 0x000ea20000000800 */
[----:B0-----:R-:W-:-:S05]  /*0090*/  IMAD R13, R13, UR4, R0 ;  /* 0x000000040d0d7c24 */ /* 0x001fca000f8e0200 */
[----:B-1----:R-:W-:Y:S01]  /*00a0*/  ISETP.GE.AND P0, PT, R13, UR6, PT ;  /* 0x000000060d007c0c */ /* 0x002fe2000bf06270 */
[----:B--2---:R-:W-:-:S05]  /*00b0*/  IMAD R0, R2, UR5, R3 ;  /* 0x0000000502007c24 */ /* 0x004fca000f8e0203 */
[----:B---3--:R-:W-:-:S13]  /*00c0*/  ISETP.GE.OR P0, PT, R0, UR7, P0 ;  /* 0x0000000700007c0c */ /* 0x008fda0008706670 */
[----:B------:R-:W-:Y:S05]  /*00d0*/  @P0 EXIT ;  /* 0x000000000000094d */ /* 0x000fea0003800000 */
[----:B------:R-:W0:Y:S01]  /*00e0*/  LDCU UR6, c[0x0][0x39c] ;  /* 0x00007380ff0677ac */ /* 0x000e220008000800 */
[----:B------:R-:W1:Y:S01]  /*00f0*/  LDC.64 R10, c[0x0][0x398] ;  /* 0x0000e600ff0a7b82 */ /* 0x000e620000000a00 */
[----:B------:R-:W-:Y:S01]  /*0100*/  IMAD.MOV.U32 R4, RZ, RZ, 0x1 ;  /* 0x00000001ff047424 */ /* 0x000fe200078e00ff */
[----:B------:R-:W-:Y:S01]  /*0110*/  BSSY.RECONVERGENT B0, `(.L_x_0) ;  /* 0x0000019000007945 */ /* 0x000fe20003800200 */
[----:B------:R-:W2:Y:S01]  /*0120*/  LDCU.64 UR4, c[0x0][0x388] ;  /* 0x00007100ff0477ac */ /* 0x000ea20008000a00 */
[----:B0-----:R-:W1:Y:S03]  /*0130*/  MUFU.RCP64H R5, UR6 ;  /* 0x0000000600057d08 */ /* 0x001e660008001800 */
[----:B-1----:R-:W-:-:S08]  /*0140*/  DFMA R2, R4, -R10, 1 ;  /* 0x3ff000000402742b */ /* 0x002fd0000000080a */
[----:B------:R-:W-:Y:S02]  /*0150*/  DFMA R6, R2, R2, R2 ;  /* 0x000000020206722b */ /* 0x000fe40000000002 */
[----:B------:R-:W2:Y:S06]  /*0160*/  I2F.F64 R2, R0 ;  /* 0x0000000000027312 */ /* 0x000eac0000201c00 */
[----:B------:R-:W-:-:S08]  /*0170*/  DFMA R6, R4, R6, R4 ;  /* 0x000000060406722b */ /* 0x000fd00000000004 */
[----:B------:R-:W-:Y:S02]  /*0180*/  DFMA R8, R6, -R10, 1 ;  /* 0x3ff000000608742b */ /* 0x000fe4000000080a */
[----:B--2---:R-:W-:Y:S01]  /*0190*/  DADD R4, R2, UR4 ;  /* 0x0000000402047e29 */ /* 0x004fe20008000000 */
[----:B------:R-:W0:Y:S05]  /*01a0*/  LDCU UR4, c[0x0][0x398] ;  /* 0x00007300ff0477ac */ /* 0x000e2a0008000800 */
[----:B------:R-:W-:-:S04]  /*01b0*/  DFMA R8, R6, R8, R6 ;  /* 0x000000080608722b */ /* 0x000fc80000000006 */
[----:B------:R-:W-:-:S04]  /*01c0*/  FSETP.GEU.AND P1, PT, |R5|, 6.5827683646048100446e-37, PT ;  /* 0x036000000500780b */ /* 0x000fc80003f2e200 */
[----:B------:R-:W-:-:S08]  /*01d0*/  DMUL R2, R4, R8 ;  /* 0x0000000804027228 */ /* 0x000fd00000000000 */
[----:B------:R-:W-:-:S08]  /*01e0*/  DFMA R6, R2, -R10, R4 ;  /* 0x8000000a0206722b */ /* 0x000fd00000000004 */
[----:B------:R-:W-:Y:S02]  /*01f0*/  DFMA R2, R8, R6, R2 ;  /* 0x000000060802722b */ /* 0x000fe40000000002 */
[----:B------:R-:W1:Y:S08]  /*0200*/  LDC R7, c[0x0][0x39c] ;  /* 0x0000e700ff077b82 */ /* 0x000e700000000800 */
[----:B------:R-:W-:-:S05]  /*0210*/  FFMA R6, RZ, UR6, R3 ;  /* 0x00000006ff067c23 */ /* 0x000fca0008000003 */
[----:B------:R-:W-:-:S13]  /*0220*/  FSETP.GT.AND P0, PT, |R6|, 1.469367938527859385e-39, PT ;  /* 0x001000000600780b */ /* 0x000fda0003f04200 */
[----:B0-----:R-:W-:Y:S05]  /*0230*/  @P0 BRA P1, `(.L_x_1) ;  /* 0x0000000000180947 */ /* 0x001fea0000800000 */
[----:B------:R-:W-:Y:S01]  /*0240*/  IMAD.MOV.U32 R8, RZ, RZ, R4 ;  /* 0x000000ffff087224 */ /* 0x000fe200078e0004 */
[----:B------:R-:W-:Y:S01]  /*0250*/  MOV R12, 0x280 ;  /* 0x00000280000c7802 */ /* 0x000fe20000000f00 */
[----:B------:R-:W-:-:S07]  /*0260*/  IMAD.MOV.U32 R9, RZ, RZ, R5 ;  /* 0x000000ffff097224 */ /* 0x000fce00078e0005 */
[----:B-1----:R-:W-:Y:S05]  /*0270*/  CALL.REL.NOINC `($__internal_0_$__cuda_sm20_div_rn_f64_full) ;  /* 0x0000000000fc7944 */ /* 0x002fea0003c00000 */
[----:B------:R-:W-:Y:S02]  /*0280*/  IMAD.MOV.U32 R2, RZ, RZ, R16 ;  /* 0x000000ffff027224 */ /* 0x000fe400078e0010 */
[----:B------:R-:W-:-:S07]  /*0290*/  IMAD.MOV.U32 R3, RZ, RZ, R17 ;  /* 0x000000ffff037224 */ /* 0x000fce00078e0011 */
.L_x_1:
[----:B------:R-:W-:Y:S05]  /*02a0*/  BSYNC.RECONVERGENT B0 ;  /* 0x0000000000007941 */ /* 0x000fea0003800200 */
.L_x_0:
[----:B------:R-:W0:Y:S01]  /*02b0*/  LDCU UR5, c[0x0][0x39c] ;  /* 0x00007380ff0577ac */ /* 0x000e220008000800 */
[----:B------:R-:W2:Y:S01]  /*02c0*/  LDC.64 R4, c[0x0][0x398] ;  /* 0x0000e600ff047b82 */ /* 0x000ea20000000a00 */
[----:B------:R-:W-:Y:S01]  /*02d0*/  IMAD.MOV.U32 R14, RZ, RZ, 0x1 ;  /* 0x00000001ff0e7424 */ /* 0x000fe200078e00ff */
[----:B------:R-:W-:Y:S06]  /*02e0*/  BSSY.RECONVERGENT B0, `(.L_x_2) ;  /* 0x0000015000007945 */ /* 0x000fec0003800200 */
[----:B------:R-:W3:Y:S01]  /*02f0*/  LDC.64 R10, c[0x0][0x390] ;  /* 0x0000e400ff0a7b82 */ /* 0x000ee20000000a00 */
[----:B0-----:R-:W2:Y:S02]  /*0300*/  MUFU.RCP64H R15, UR5 ;  /* 0x00000005000f7d08 */ /* 0x001ea40008001800 */
[----:B--2---:R-:W-:-:S08]  /*0310*/  DFMA R8, R14, -R4, 1 ;  /* 0x3ff000000e08742b */ /* 0x004fd00000000804 */
[----:B------:R-:W-:Y:S02]  /*0320*/  DFMA R16, R8, R8, R8 ;  /* 0x000000080810722b */ /* 0x000fe40000000008 */
[----:B------:R-:W3:Y:S06]  /*0330*/  I2F.F64.U32 R8, R13 ;  /* 0x0000000d00087312 */ /* 0x000eec0000201800 */
[----:B------:R-:W-:-:S08]  /*0340*/  DFMA R16, R14, R16, R14 ;  /* 0x000000100e10722b */ /* 0x000fd0000000000e */
[----:B------:R-:W-:Y:S02]  /*0350*/  DFMA R14, R16, -R4, 1 ;  /* 0x3ff00000100e742b */ /* 0x000fe40000000804 */
[----:B---3--:R-:W-:-:S06]  /*0360*/  DADD R8, R8, R10 ;  /* 0x0000000008087229 */ /* 0x008fcc000000000a */
[----:B------:R-:W-:-:S04]  /*0370*/  DFMA R14, R16, R14, R16 ;  /* 0x0000000e100e722b */ /* 0x000fc80000000010 */
[----:B------:R-:W-:-:S04]  /*0380*/  FSETP.GEU.AND P1, PT, |R9|, 6.5827683646048100446e-37, PT ;  /* 0x036000000900780b */ /* 0x000fc80003f2e200 */
[----:B------:R-:W-:-:S08]  /*0390*/  DMUL R10, R14, R8 ;  /* 0x000000080e0a7228 */ /* 0x000fd00000000000 */
[----:B------:R-:W-:-:S08]  /*03a0*/  DFMA R4, R10, -R4, R8 ;  /* 0x800000040a04722b */ /* 0x000fd00000000008 */
[----:B------:R-:W-:-:S10]  /*03b0*/  DFMA R4, R14, R4, R10 ;  /* 0x000000040e04722b */ /* 0x000fd4000000000a */
[----:B------:R-:W-:-:S05]  /*03c0*/  FFMA R6, RZ, UR5, R5 ;  /* 0x00000005ff067c23 */ /* 0x000fca0008000005 */
[----:B------:R-:W-:-:S13]  /*03d0*/  FSETP.GT.AND P0, PT, |R6|, 1.469367938527859385e-39, PT ;  /* 0x001000000600780b */ /* 0x000fda0003f04200 */
[----:B------:R-:W-:Y:S05]  /*03e0*/  @P0 BRA P1, `(.L_x_3) ;  /* 0x0000000000100947 */ /* 0x000fea0000800000 */
[----:B------:R-:W-:-:S07]  /*03f0*/  MOV R12, 0x410 ;  /* 0x00000410000c7802 */ /* 0x000fce0000000f00 */
[----:B-1----:R-:W-:Y:S05]  /*0400*/  CALL.REL.NOINC `($__internal_0_$__cuda_sm20_div_rn_f64_full) ;  /* 0x0000000000987944 */ /* 0x002fea0003c00000 */
[----:B------:R-:W-:Y:S02]  /*0410*/  IMAD.MOV.U32 R4, RZ, RZ, R16 ;  /* 0x000000ffff047224 */ /* 0x000fe400078e0010 */
[----:B------:R-:W-:-:S07]  /*0420*/  IMAD.MOV.U32 R5, RZ, RZ, R17 ;  /* 0x000000ffff057224 */ /* 0x000fce00078e0011 */
.L_x_3:
[----:B------:R-:W-:Y:S05]  /*0430*/  BSYNC.RECONVERGENT B0 ;  /* 0x0000000000007941 */ /* 0x000fea0003800200 */
.L_x_2:
[----:B------:R-:W0:Y:S01]  /*0440*/  LDCU UR6, c[0x0][0x3a0] ;  /* 0x00007400ff0677ac */ /* 0x000e220008000800 */
[----:B-1----:R-:W1:Y:S01]  /*0450*/  LDC.64 R6, c[0x0][0x380] ;  /* 0x0000e000ff067b82 */ /* 0x002e620000000a00 */
[----:B------:R-:W-:Y:S01]  /*0460*/  IMAD.MOV.U32 R8, RZ, RZ, RZ ;  /* 0x000000ffff087224 */ /* 0x000fe200078e00ff */
[----:B0-----:R-:W-:-:S09]  /*0470*/  UISETP.GE.AND UP0, UPT, UR6, 0x1, UPT ;  /* 0x000000010600788c */ /* 0x001fd2000bf06270 */
[----:B------:R-:W-:Y:S05]  /*0480*/  BRA.U !UP0, `(.L_x_4) ;  /* 0x0000000108607547 */ /* 0x000fea000b800000 */
[----:B------:R-:W-:Y:S01]  /*0490*/  UMOV UR4, 0x33333333 ;  /* 0x3333333300047882 */ /* 0x000fe20000000000 */
[----:B------:R-:W-:Y:S01]  /*04a0*/  UMOV UR5, 0x3ff33333 ;  /* 0x3ff3333300057882 */ /* 0x000fe20000000000 */
[----:B------:R-:W-:Y:S01]  /*04b0*/  UMOV UR8, 0xcccccccd ;  /* 0xcccccccd00087882 */ /* 0x000fe20000000000 */
[----:B------:R-:W-:Y:S01]  /*04c0*/  UMOV UR9, 0x4000cccc ;  /* 0x4000cccc00097882 */ /* 0x000fe20000000000 */
[----:B------:R-:W-:Y:S01]  /*04d0*/  DADD R4, R4, -UR4 ;  /* 0x8000000404047e29 */ /* 0x000fe20008000000 */
[----:B------:R-:W-:Y:S01]  /*04e0*/  BSSY.RECONVERGENT B0, `(.L_x_4) ;  /* 0x0000012000007945 */ /* 0x000fe20003800200 */
[----:B------:R-:W-:Y:S01]  /*04f0*/  DADD R18, R2, -UR8 ;  /* 0x8000000802127e29 */ /* 0x000fe20008000000 */
[----:B------:R-:W-:Y:S01]  /*0500*/  IMAD.MOV.U32 R8, RZ, RZ, RZ ;  /* 0x000000ffff087224 */ /* 0x000fe200078e00ff */
[----:B------:R-:W-:Y:S02]  /*0510*/  CS2R R2, SRZ ;  /* 0x0000000000027805 */ /* 0x000fe4000001ff00 */
[----:B------:R-:W-:-:S02]  /*0520*/  CS2R R10, SRZ ;  /* 0x00000000000a7805 */ /* 0x000fc4000001ff00 */
[----:B------:R-:W-:Y:S02]  /*0530*/  CS2R R14, SRZ ;  /* 0x00000000000e7805 */ /* 0x000fe4000001ff00 */
[----:B------:R-:W-:-:S07]  /*0540*/  CS2R R16, SRZ ;  /* 0x0000000000107805 */ /* 0x000fce000001ff00 */
.L_x_5:
[----:B------:R-:W-:Y:S01]  /*0550*/  DADD R2, R10, -R2 ;  /* 0x000000000a027229 */ /* 0x000fe20000000802 */
[----:B------:R-:W-:Y:S01]  /*0560*/  VIADD R8, R8, 0x1 ;  /* 0x0000000108087836 */ /* 0x000fe20000000000 */
[----:B------:R-:W-:-:S04]  /*0570*/  DADD R10, R16, R16 ;  /* 0x00000000100a7229 */ /* 0x000fc80000000010 */
[----:B------:R-:W-:Y:S02]  /*0580*/  ISETP.GE.AND P0, PT, R8, UR6, PT ;  /* 0x0000000608007c0c */ /* 0x000fe4000bf06270 */
[----:B------:R-:W-:Y:S02]  /*0590*/  DADD R16, R18, R2 ;  /* 0x0000000012107229 */ /* 0x000fe40000000002 */
[----:B------:R-:W-:-:S06]  /*05a0*/  DFMA R14, R10, R14, R4 ;  /* 0x0000000e0a0e722b */ /* 0x000fcc0000000004 */
[----:B------:R-:W-:Y:S02]  /*05b0*/  DMUL R10, R16, R16 ;  /* 0x00000010100a7228 */ /* 0x000fe40000000000 */
[----:B------:R-:W-:-:S08]  /*05c0*/  DMUL R2, R14, R14 ;  /* 0x0000000e0e027228 */ /* 0x000fd00000000000 */
[----:B------:R-:W-:-:S08]  /*05d0*/  DADD R20, R10, R2 ;  /* 0x000000000a147229 */ /* 0x000fd00000000002 */
[----:B------:R-:W-:-:S14]  /*05e0*/  DSETP.LT.AND P1, PT, R20, 4, PT ;  /* 0x401000001400742a */ /* 0x000fdc0003f21000 */
[----:B------:R-:W-:Y:S05]  /*05f0*/  @!P0 BRA P1, `(.L_x_5) ;  /* 0xfffffffc00d48947 */ /* 0x000fea000083ffff */
[----:B------:R-:W-:Y:S05]  /*0600*/  BSYNC.RECONVERGENT B0 ;  /* 0x0000000000007941 */ /* 0x000fea0003800200 */
.L_x_4:
[----:B------:R-:W0:Y:S01]  /*0610*/  LDCU UR7, c[0x0][0x3a4] ;  /* 0x00007480ff0777ac */ /* 0x000e220008000800 */
[----:B------:R-:W2:Y:S01]  /*0620*/  LDCU.64 UR4, c[0x0][0x358] ;  /* 0x00006b00ff0477ac */ /* 0x000ea20008000a00 */
[----:B0-----:R-:W-:-:S04]  /*0630*/  IMAD R13, R13, UR7, R0 ;  /* 0x000000070d0d7c24 */ /* 0x001fc8000f8e0200 */
[----:B-1----:R-:W-:-:S05]  /*0640*/  IMAD.WIDE R6, R13, 0x4, R6 ;  /* 0x000000040d067825 */ /* 0x002fca00078e0206 */
[----:B--2---:R-:W-:Y:S01]  /*0650*/  STG.E desc[UR4][R6.64], R8 ;  /* 0x0000000806007986 */ /* 0x004fe2000c101904 */
[----:B------:R-:W-:Y:S05]  /*0660*/  EXIT ;  /* 0x000000000000794d */ /* 0x000fea0003800000 */
        .weak           $__internal_0_$__cuda_sm20_div_rn_f64_full
        .type           $__internal_0_$__cuda_sm20_div_rn_f64_full,@function
        .size           $__internal_0_$__cuda_sm20_div_rn_f64_full,(.L_x_12 - $__internal_0_$__cuda_sm20_div_rn_f64_full)
$__internal_0_$__cuda_sm20_div_rn_f64_full:
[C---:B------:R-:W-:Y:S01]  /*0670*/  FSETP.GEU.AND P0, PT, |R7|.reuse, 1.469367938527859385e-39, PT ;  /* 0x001000000700780b */ /* 0x040fe20003f0e200 */
[----:B------:R-:W-:Y:S01]  /*0680*/  IMAD.U32 R6, RZ, RZ, UR4 ;  /* 0x00000004ff067e24 */ /* 0x000fe2000f8e00ff */
[----:B------:R-:W-:Y:S01]  /*0690*/  LOP3.LUT R5, R7, 0x800fffff, RZ, 0xc0, !PT ;  /* 0x800fffff07057812 */ /* 0x000fe200078ec0ff */
[----:B------:R-:W-:Y:S01]  /*06a0*/  IMAD.U32 R4, RZ, RZ, UR4 ;  /* 0x00000004ff047e24 */ /* 0x000fe2000f8e00ff */
[----:B------:R-:W-:Y:S01]  /*06b0*/  FSETP.GEU.AND P2, PT, |R9|, 1.469367938527859385e-39, PT ;  /* 0x001000000900780b */ /* 0x000fe20003f4e200 */
[----:B------:R-:W-:Y:S01]  /*06c0*/  IMAD.MOV.U32 R14, RZ, RZ, 0x1 ;  /* 0x00000001ff0e7424 */ /* 0x000fe200078e00ff */
[----:B------:R-:W-:Y:S01]  /*06d0*/  LOP3.LUT R5, R5, 0x3ff00000, RZ, 0xfc, !PT ;  /* 0x3ff0000005057812 */ /* 0x000fe200078efcff */
[----:B------:R-:W-:Y:S01]  /*06e0*/  IMAD.MOV.U32 R21, RZ, RZ, 0x1ca00000 ;  /* 0x1ca00000ff157424 */ /* 0x000fe200078e00ff */
[----:B------:R-:W-:Y:S01]  /*06f0*/  LOP3.LUT R20, R9, 0x7ff00000, RZ, 0xc0, !PT ;  /* 0x7ff0000009147812 */ /* 0x000fe200078ec0ff */
[----:B------:R-:W-:Y:S01]  /*0700*/  BSSY.RECONVERGENT B1, `(.L_x_6) ;  /* 0x000004f000017945 */ /* 0x000fe20003800200 */
[----:B------:R-:W-:-:S03]  /*0710*/  LOP3.LUT R23, R7, 0x7ff00000, RZ, 0xc0, !PT ;  /* 0x7ff0000007177812 */ /* 0x000fc600078ec0ff */
[----:B------:R-:W-:Y:S01]  /*0720*/  @!P0 DMUL R4, R6, 8.98846567431157953865e+307 ;  /* 0x7fe0000006048828 */ /* 0x000fe20000000000 */
[C---:B------:R-:W-:Y:S01]  /*0730*/  ISETP.GE.U32.AND P1, PT, R20.reuse, R23, PT ;  /* 0x000000171400720c */ /* 0x040fe20003f26070 */
[----:B------:R-:W-:Y:S02]  /*0740*/  IMAD.MOV.U32 R22, RZ, RZ, R20 ;  /* 0x000000ffff167224 */ /* 0x000fe400078e0014 */
[----:B------:R-:W-:Y:S02]  /*0750*/  @!P2 LOP3.LUT R17, R7, 0x7ff00000, RZ, 0xc0, !PT ;  /* 0x7ff000000711a812 */ /* 0x000fe400078ec0ff */
[----:B------:R-:W0:Y:S02]  /*0760*/  MUFU.RCP64H R15, R5 ;  /* 0x00000005000f7308 */ /* 0x000e240000001800 */
[----:B------:R-:W-:Y:S02]  /*0770*/  @!P2 ISETP.GE.U32.AND P3, PT, R20, R17, PT ;  /* 0x000000111400a20c */ /* 0x000fe40003f66070 */
[----:B------:R-:W-:-:S02]  /*0780*/  @!P0 LOP3.LUT R23, R5, 0x7ff00000, RZ, 0xc0, !PT ;  /* 0x7ff0000005178812 */ /* 0x000fc400078ec0ff */
[----:B------:R-:W-:-:S04]  /*0790*/  @!P2 SEL R17, R21, 0x63400000, !P3 ;  /* 0x634000001511a807 */ /* 0x000fc80005800000 */
[----:B------:R-:W-:-:S04]  /*07a0*/  @!P2 LOP3.LUT R18, R17, 0x80000000, R9, 0xf8, !PT ;  /* 0x800000001112a812 */ /* 0x000fc800078ef809 */
[----:B------:R-:W-:Y:S01]  /*07b0*/  @!P2 LOP3.LUT R19, R18, 0x100000, RZ, 0xfc, !PT ;  /* 0x001000001213a812 */ /* 0x000fe200078efcff */
[----:B------:R-:W-:Y:S01]  /*07c0*/  @!P2 IMAD.MOV.U32 R18, RZ, RZ, RZ ;  /* 0x000000ffff12a224 */ /* 0x000fe200078e00ff */
[----:B0-----:R-:W-:-:S08]  /*07d0*/  DFMA R10, R14, -R4, 1 ;  /* 0x3ff000000e0a742b */ /* 0x001fd00000000804 */
[----:B------:R-:W-:-:S08]  /*07e0*/  DFMA R10, R10, R10, R10 ;  /* 0x0000000a0a0a722b */ /* 0x000fd0000000000a */
[----:B------:R-:W-:Y:S01]  /*07f0*/  DFMA R14, R14, R10, R14 ;  /* 0x0000000a0e0e722b */ /* 0x000fe2000000000e */
[----:B------:R-:W-:Y:S01]  /*0800*/  SEL R11, R21, 0x63400000, !P1 ;  /* 0x63400000150b7807 */ /* 0x000fe20004800000 */
[----:B------:R-:W-:-:S03]  /*0810*/  IMAD.MOV.U32 R10, RZ, RZ, R8 ;  /* 0x000000ffff0a7224 */ /* 0x000fc600078e0008 */
[----:B------:R-:W-:-:S03]  /*0820*/  LOP3.LUT R11, R11, 0x800fffff, R9, 0xf8, !PT ;  /* 0x800fffff0b0b7812 */ /* 0x000fc600078ef809 */
[----:B------:R-:W-:-:S03]  /*0830*/  DFMA R16, R14, -R4, 1 ;  /* 0x3ff000000e10742b */ /* 0x000fc60000000804 */
[----:B------:R-:W-:-:S05]  /*0840*/  @!P2 DFMA R10, R10, 2, -R18 ;  /* 0x400000000a0aa82b */ /* 0x000fca0000000812 */
[----:B------:R-:W-:-:S05]  /*0850*/  DFMA R16, R14, R16, R14 ;  /* 0x000000100e10722b */ /* 0x000fca000000000e */
[----:B------:R-:W-:-:S03]  /*0860*/  @!P2 LOP3.LUT R22, R11, 0x7ff00000, RZ, 0xc0, !PT ;  /* 0x7ff000000b16a812 */ /* 0x000fc600078ec0ff */
[----:B------:R-:W-:Y:S02]  /*0870*/  DMUL R14, R16, R10 ;  /* 0x0000000a100e7228 */ /* 0x000fe40000000000 */
[----:B------:R-:W-:-:S05]  /*0880*/  VIADD R24, R22, 0xffffffff ;  /* 0xffffffff16187836 */ /* 0x000fca0000000000 */
[----:B------:R-:W-:Y:S01]  /*0890*/  ISETP.GT.U32.AND P0, PT, R24, 0x7feffffe, PT ;  /* 0x7feffffe1800780c */ /* 0x000fe20003f04070 */
[----:B------:R-:W-:Y:S01]  /*08a0*/  VIADD R24, R23, 0xffffffff ;  /* 0xffffffff17187836 */ /* 0x000fe20000000000 */
[----:B------:R-:W-:-:S04]  /*08b0*/  DFMA R18, R14, -R4, R10 ;  /* 0x800000040e12722b */ /* 0x000fc8000000000a */
[----:B------:R-:W-:-:S04]  /*08c0*/  ISETP.GT.U32.OR P0, PT, R24, 0x7feffffe, P0 ;  /* 0x7feffffe1800780c */ /* 0x000fc80000704470 */
[----:B------:R-:W-:-:S09]  /*08d0*/  DFMA R14, R16, R18, R14 ;  /* 0x00000012100e722b */ /* 0x000fd2000000000e */
[----:B------:R-:W-:Y:S05]  /*08e0*/  @P0 BRA `(.L_x_7) ;  /* 0x00000000006c0947 */ /* 0x000fea0003800000 */
[----:B------:R-:W-:Y:S01]  /*08f0*/  LOP3.LUT R9, R7, 0x7ff00000, RZ, 0xc0, !PT ;  /* 0x7ff0000007097812 */ /* 0x000fe200078ec0ff */
[----:B------:R-:W-:-:S03]  /*0900*/  IMAD.MOV.U32 R18, RZ, RZ, RZ ;  /* 0x000000ffff127224 */ /* 0x000fc600078e00ff */
[CC--:B------:R-:W-:Y:S02]  /*0910*/  VIADDMNMX R8, R20.reuse, -R9.reuse, 0xb9600000, !PT ;  /* 0xb960000014087446 */ /* 0x0c0fe40007800909 */
[----:B------:R-:W-:Y:S02]  /*0920*/  ISETP.GE.U32.AND P0, PT, R20, R9, PT ;  /* 0x000000091400720c */ /* 0x000fe40003f06070 */
[----:B------:R-:W-:Y:S02]  /*0930*/  VIMNMX R8, PT, PT, R8, 0x46a00000, PT ;  /* 0x46a0000008087848 */ /* 0x000fe40003fe0100 */
[----:B------:R-:W-:-:S05]  /*0940*/  SEL R21, R21, 0x63400000, !P0 ;  /* 0x6340000015157807 */ /* 0x000fca0004000000 */
[----:B------:R-:W-:-:S04]  /*0950*/  IMAD.IADD R8, R8, 0x1, -R21 ;  /* 0x0000000108087824 */ /* 0x000fc800078e0a15 */
[----:B------:R-:W-:-:S06]  /*0960*/  VIADD R19, R8, 0x7fe00000 ;  /* 0x7fe0000008137836 */ /* 0x000fcc0000000000 */
[----:B------:R-:W-:-:S10]  /*0970*/  DMUL R16, R14, R18 ;  /* 0x000000120e107228 */ /* 0x000fd40000000000 */
[----:B------:R-:W-:-:S13]  /*0980*/  FSETP.GTU.AND P0, PT, |R17|, 1.469367938527859385e-39, PT ;  /* 0x001000001100780b */ /* 0x000fda0003f0c200 */
[----:B------:R-:W-:Y:S05]  /*0990*/  @P0 BRA `(.L_x_8) ;  /* 0x0000000000940947 */ /* 0x000fea0003800000 */
[----:B------:R-:W-:Y:S01]  /*09a0*/  DFMA R4, R14, -R4, R10 ;  /* 0x800000040e04722b */ /* 0x000fe2000000000a */
[----:B------:R-:W-:-:S09]  /*09b0*/  IMAD.MOV.U32 R18, RZ, RZ, RZ ;  /* 0x000000ffff127224 */ /* 0x000fd200078e00ff */
[C---:B------:R-:W-:Y:S02]  /*09c0*/  FSETP.NEU.AND P0, PT, R5.reuse, RZ, PT ;  /* 0x000000ff0500720b */ /* 0x040fe40003f0d000 */
[----:B------:R-:W-:-:S04]  /*09d0*/  LOP3.LUT R9, R5, 0x80000000, R7, 0x48, !PT ;  /* 0x8000000005097812 */ /* 0x000fc800078e4807 */
[----:B------:R-:W-:-:S07]  /*09e0*/  LOP3.LUT R19, R9, R19, RZ, 0xfc, !PT ;  /* 0x0000001309137212 */ /* 0x000fce00078efcff */
[----:B------:R-:W-:Y:S05]  /*09f0*/  @!P0 BRA `(.L_x_8) ;  /* 0x00000000007c8947 */ /* 0x000fea0003800000 */
[----:B------:R-:W-:Y:S02]  /*0a00*/  IMAD.MOV R5, RZ, RZ, -R8 ;  /* 0x000000ffff057224 */ /* 0x000fe400078e0a08 */
[----:B------:R-:W-:-:S06]  /*0a10*/  IMAD.MOV.U32 R4, RZ, RZ, RZ ;  /* 0x000000ffff047224 */ /* 0x000fcc00078e00ff */
[----:B------:R-:W-:Y:S02]  /*0a20*/  DFMA R4, R16, -R4, R14 ;  /* 0x800000041004722b */ /* 0x000fe4000000000e */
[----:B------:R-:W-:-:S04]  /*0a30*/  DMUL.RP R14, R14, R18 ;  /* 0x000000120e0e7228 */ /* 0x000fc80000008000 */
[----:B------:R-:W-:-:S04]  /*0a40*/  IADD3 R4, PT, PT, -R8, -0x43300000, RZ ;  /* 0xbcd0000008047810 */ /* 0x000fc80007ffe1ff */
[----:B------:R-:W-:Y:S02]  /*0a50*/  FSETP.NEU.AND P0, PT, |R5|, R4, PT ;  /* 0x000000040500720b */ /* 0x000fe40003f0d200 */
[----:B------:R-:W-:Y:S02]  /*0a60*/  LOP3.LUT R9, R15, R9, RZ, 0x3c, !PT ;  /* 0x000000090f097212 */ /* 0x000fe400078e3cff */
[----:B------:R-:W-:Y:S02]  /*0a70*/  FSEL R16, R14, R16, !P0 ;  /* 0x000000100e107208 */ /* 0x000fe40004000000 */
[----:B------:R-:W-:Y:S01]  /*0a80*/  FSEL R17, R9, R17, !P0 ;  /* 0x0000001109117208 */ /* 0x000fe20004000000 */
[----:B------:R-:W-:Y:S06]  /*0a90*/  BRA `(.L_x_8) ;  /* 0x0000000000547947 */ /* 0x000fec0003800000 */
.L_x_7:
[----:B------:R-:W-:-:S14]  /*0aa0*/  DSETP.NAN.AND P0, PT, R8, R8, PT ;  /* 0x000000080800722a */ /* 0x000fdc0003f08000 */
[----:B------:R-:W-:Y:S05]  /*0ab0*/  @P0 BRA `(.L_x_9) ;  /* 0x0000000000440947 */ /* 0x000fea0003800000 */
[----:B------:R-:W-:-:S14]  /*0ac0*/  DSETP.NAN.AND P0, PT, R6, R6, PT ;  /* 0x000000060600722a */ /* 0x000fdc0003f08000 */
[----:B------:R-:W-:Y:S05]  /*0ad0*/  @P0 BRA `(.L_x_10) ;  /* 0x0000000000300947 */ /* 0x000fea0003800000 */
[----:B------:R-:W-:Y:S01]  /*0ae0*/  ISETP.NE.AND P0, PT, R22, R23, PT ;  /* 0x000000171600720c */ /* 0x000fe20003f05270 */
[----:B------:R-:W-:Y:S02]  /*0af0*/  IMAD.MOV.U32 R16, RZ, RZ, 0x0 ;  /* 0x00000000ff107424 */ /* 0x000fe400078e00ff */
[----:B------:R-:W-:-:S10]  /*0b00*/  IMAD.MOV.U32 R17, RZ, RZ, -0x80000 ;  /* 0xfff80000ff117424 */ /* 0x000fd400078e00ff */
[----:B------:R-:W-:Y:S05]  /*0b10*/  @!P0 BRA `(.L_x_8) ;  /* 0x0000000000348947 */ /* 0x000fea0003800000 */
[----:B------:R-:W-:Y:S02]  /*0b20*/  ISETP.NE.AND P0, PT, R22, 0x7ff00000, PT ;  /* 0x7ff000001600780c */ /* 0x000fe40003f05270 */
[----:B------:R-:W-:Y:S02]  /*0b30*/  LOP3.LUT R17, R9, 0x80000000, R7, 0x48, !PT ;  /* 0x8000000009117812 */ /* 0x000fe400078e4807 */
[----:B------:R-:W-:-:S13]  /*0b40*/  ISETP.EQ.OR P0, PT, R23, RZ, !P0 ;  /* 0x000000ff1700720c */ /* 0x000fda0004702670 */
[----:B------:R-:W-:Y:S01]  /*0b50*/  @P0 LOP3.LUT R4, R17, 0x7ff00000, RZ, 0xfc, !PT ;  /* 0x7ff0000011040812 */ /* 0x000fe200078efcff */
[----:B------:R-:W-:Y:S02]  /*0b60*/  @!P0 IMAD.MOV.U32 R16, RZ, RZ, RZ ;  /* 0x000000ffff108224 */ /* 0x000fe400078e00ff */
[----:B------:R-:W-:Y:S02]  /*0b70*/  @P0 IMAD.MOV.U32 R16, RZ, RZ, RZ ;  /* 0x000000ffff100224 */ /* 0x000fe400078e00ff */
[----:B------:R-:W-:Y:S01]  /*0b80*/  @P0 IMAD.MOV.U32 R17, RZ, RZ, R4 ;  /* 0x000000ffff110224 */ /* 0x000fe200078e0004 */
[----:B------:R-:W-:Y:S06]  /*0b90*/  BRA `(.L_x_8) ;  /* 0x0000000000147947 */ /* 0x000fec0003800000 */
.L_x_10:
[----:B------:R-:W-:Y:S01]  /*0ba0*/  LOP3.LUT R17, R7, 0x80000, RZ, 0xfc, !PT ;  /* 0x0008000007117812 */ /* 0x000fe200078efcff */
[----:B------:R-:W-:Y:S01]  /*0bb0*/  IMAD.MOV.U32 R16, RZ, RZ, R6 ;  /* 0x000000ffff107224 */ /* 0x000fe200078e0006 */
[----:B------:R-:W-:Y:S06]  /*0bc0*/  BRA `(.L_x_8) ;  /* 0x0000000000087947 */ /* 0x000fec0003800000 */
.L_x_9:
[----:B------:R-:W-:Y:S01]  /*0bd0*/  LOP3.LUT R17, R9, 0x80000, RZ, 0xfc, !PT ;  /* 0x0008000009117812 */ /* 0x000fe200078efcff */
[----:B------:R-:W-:-:S07]  /*0be0*/  IMAD.MOV.U32 R16, RZ, RZ, R8 ;  /* 0x000000ffff107224 */ /* 0x000fce00078e0008 */
.L_x_8:
[----:B------:R-:W-:Y:S05]  /*0bf0*/  BSYNC.RECONVERGENT B1 ;  /* 0x0000000000017941 */ /* 0x000fea0003800200 */
.L_x_6:
[----:B------:R-:W-:Y:S02]  /*0c00*/  IMAD.MOV.U32 R4, RZ, RZ, R12 ;  /* 0x000000ffff047224 */ /* 0x000fe400078e000c */
[----:B------:R-:W-:-:S04]  /*0c10*/  IMAD.MOV.U32 R5, RZ, RZ, 0x0 ;  /* 0x00000000ff057424 */ /* 0x000fc800078e00ff */
[----:B------:R-:W-:Y:S05]  /*0c20*/  RET.REL.NODEC R4 `(_Z10mandelbrotPidddiii) ;  /* 0xfffffff004f47950 */ /* 0x000fea0003c3ffff */
.L_x_11:
[----:B------:R-:W-:-:S00]  /*0c30*/  BRA `(.L_x_11) ;  /* 0xfffffffc00fc7947 */ /* 0x000fc0000383ffff */
[----:B------:R-:W-:-:S00]  /*0c40*/  NOP ;  /* 0x0000000000007918 */ /* 0x000fc00000000000 */
        /* <DEDUP_REMOVED lines=11> */
.L_x_12:


//--------------------- .nv.shared.reserved.0     --------------------------
	.section	.nv.shared.reserved.0,"aw",@nobits
	.weak		__nv_reservedSMEM_offset_0_alias
	.size		__nv_reservedSMEM_offset_0_alias, 0, 64
	.other		__nv_reservedSMEM_offset_0_alias,@"STO_CUDA_RESERVED_SHARED STV_DEFAULT"
__nv_reservedSMEM_offset_0_alias:
	.zero		0
	.zero		64


//--------------------- .nv.constant0._Z10mandelbrotPidddiii --------------------------
	.section	.nv.constant0._Z10mandelbrotPidddiii,"a",@progbits
	.sectionflags	@""
	.align	4
.nv.constant0._Z10mandelbrotPidddiii:
	.zero		940


//--------------------- SYMBOLS --------------------------

	.type		.nv.reservedSmem.offset0,@object
	.size		.nv.reservedSmem.offset0,0x4
